	.headerflags	@"EF_CUDA_TEXMODE_UNIFIED EF_CUDA_64BIT_ADDRESS EF_CUDA_ACCELERATORS EF_CUDA_SM90 EF_CUDA_VIRTUAL_SM(EF_CUDA_SM90)"
	.elftype	@"ET_EXEC"


//--------------------- .nv.info                  --------------------------
	.section	.nv.info,"",@"SHT_CUDA_INFO"
	.align	4


	//----- nvinfo : EIATTR_REGCOUNT
	.align		4
        /*0000*/ 	.byte	0x04, 0x2f
        /*0002*/ 	.short	(.L_3 - .L_2)
	.align		4
.L_2:
        /*0004*/ 	.word	index@(triton_poi_fused__native_batch_norm_legit_no_training__prelu_kernel_convolution_49)
        /*0008*/ 	.word	0x00000018


	//----- nvinfo : EIATTR_MIN_STACK_SIZE
	.align		4
.L_3:
        /*000c*/ 	.byte	0x04, 0x12
        /*000e*/ 	.short	(.L_5 - .L_4)
	.align		4
.L_4:
        /*0010*/ 	.word	index@(triton_poi_fused__native_batch_norm_legit_no_training__prelu_kernel_convolution_49)
        /*0014*/ 	.word	0x00000000


	//----- nvinfo : EIATTR_FRAME_SIZE
	.align		4
.L_5:
        /*0018*/ 	.byte	0x04, 0x11
        /*001a*/ 	.short	(.L_7 - .L_6)
	.align		4
.L_6:
        /*001c*/ 	.word	index@(triton_poi_fused__native_batch_norm_legit_no_training__prelu_kernel_convolution_49)
        /*0020*/ 	.word	0x00000000


	//----- nvinfo : EIATTR_MIN_STACK_SIZE
	.align		4
.L_7:
        /*0024*/ 	.byte	0x04, 0x12
        /*0026*/ 	.short	(.L_9 - .L_8)
	.align		4
.L_8:
        /*0028*/ 	.word	index@(triton_poi_fused__native_batch_norm_legit_no_training__prelu_kernel_convolution_49)
        /*002c*/ 	.word	0x00000000
.L_9:


//--------------------- .nv.info.triton_poi_fused__native_batch_norm_legit_no_training__prelu_kernel_convolution_49 --------------------------
	.section	.nv.info.triton_poi_fused__native_batch_norm_legit_no_training__prelu_kernel_convolution_49,"",@"SHT_CUDA_INFO"
	.sectionflags	@""
	.align	4


	//----- nvinfo : EIATTR_CUDA_API_VERSION
	.align		4
        /*0000*/ 	.byte	0x04, 0x37
        /*0002*/ 	.short	(.L_11 - .L_10)
.L_10:
        /*0004*/ 	.word	0x0000007c


	//----- nvinfo : EIATTR_KPARAM_INFO
	.align		4
.L_11:
        /*0008*/ 	.byte	0x04, 0x17
        /*000a*/ 	.short	(.L_13 - .L_12)
.L_12:
        /*000c*/ 	.word	0x00000000
        /*0010*/ 	.short	0x0008
        /*0012*/ 	.short	0x0040
        /*0014*/ 	.byte	0x00, 0xf0, 0x11, 0x00


	//----- nvinfo : EIATTR_KPARAM_INFO
	.align		4
.L_13:
        /*0018*/ 	.byte	0x04, 0x17
        /*001a*/ 	.short	(.L_15 - .L_14)
.L_14:
        /*001c*/ 	.word	0x00000000
        /*0020*/ 	.short	0x0007
        /*0022*/ 	.short	0x0038
        /*0024*/ 	.byte	0x00, 0xf4, 0x21, 0x00


	//----- nvinfo : EIATTR_KPARAM_INFO
	.align		4
.L_15:
        /*0028*/ 	.byte	0x04, 0x17
        /*002a*/ 	.short	(.L_17 - .L_16)
.L_16:
        /*002c*/ 	.word	0x00000000
        /*0030*/ 	.short	0x0006
        /*0032*/ 	.short	0x0030
        /*0034*/ 	.byte	0x00, 0xf4, 0x21, 0x00


	//----- nvinfo : EIATTR_KPARAM_INFO
	.align		4
.L_17:
        /*0038*/ 	.byte	0x04, 0x17
        /*003a*/ 	.short	(.L_19 - .L_18)
.L_18:
        /*003c*/ 	.word	0x00000000
        /*0040*/ 	.short	0x0005
        /*0042*/ 	.short	0x0028
        /*0044*/ 	.byte	0x00, 0xf4, 0x21, 0x00


	//----- nvinfo : EIATTR_KPARAM_INFO
	.align		4
.L_19:
        /*0048*/ 	.byte	0x04, 0x17
        /*004a*/ 	.short	(.L_21 - .L_20)
.L_20:
        /*004c*/ 	.word	0x00000000
        /*0050*/ 	.short	0x0004
        /*0052*/ 	.short	0x0020
        /*0054*/ 	.byte	0x00, 0xf4, 0x21, 0x00


	//----- nvinfo : EIATTR_KPARAM_INFO
	.align		4
.L_21:
        /*0058*/ 	.byte	0x04, 0x17
        /*005a*/ 	.short	(.L_23 - .L_22)
.L_22:
        /*005c*/ 	.word	0x00000000
        /*0060*/ 	.short	0x0003
        /*0062*/ 	.short	0x0018
        /*0064*/ 	.byte	0x00, 0xf4, 0x21, 0x00


	//----- nvinfo : EIATTR_KPARAM_INFO
	.align		4
.L_23:
        /*0068*/ 	.byte	0x04, 0x17
        /*006a*/ 	.short	(.L_25 - .L_24)
.L_24:
        /*006c*/ 	.word	0x00000000
        /*0070*/ 	.short	0x0002
        /*0072*/ 	.short	0x0010
        /*0074*/ 	.byte	0x00, 0xf4, 0x21, 0x00


	//----- nvinfo : EIATTR_KPARAM_INFO
	.align		4
.L_25:
        /*0078*/ 	.byte	0x04, 0x17
        /*007a*/ 	.short	(.L_27 - .L_26)
.L_26:
        /*007c*/ 	.word	0x00000000
        /*0080*/ 	.short	0x0001
        /*0082*/ 	.short	0x0008
        /*0084*/ 	.byte	0x00, 0xf4, 0x21, 0x00


	//----- nvinfo : EIATTR_KPARAM_INFO
	.align		4
.L_27:
        /*0088*/ 	.byte	0x04, 0x17
        /*008a*/ 	.short	(.L_29 - .L_28)
.L_28:
        /*008c*/ 	.word	0x00000000
        /*0090*/ 	.short	0x0000
        /*0092*/ 	.short	0x0000
        /*0094*/ 	.byte	0x00, 0xf4, 0x21, 0x00


	//----- nvinfo : EIATTR_SPARSE_MMA_MASK
	.align		4
.L_29:
        /*0098*/ 	.byte	0x03, 0x50
        /*009a*/ 	.short	0x0000


	//----- nvinfo : EIATTR_MAXREG_COUNT
	.align		4
        /*009c*/ 	.byte	0x03, 0x1b
        /*009e*/ 	.short	0x00ff


	//----- nvinfo : EIATTR_EXIT_INSTR_OFFSETS
	.align		4
        /*00a0*/ 	.byte	0x04, 0x1c
        /*00a2*/ 	.short	(.L_31 - .L_30)


	//   ....[0]....
.L_30:
        /*00a4*/ 	.word	0x000003d0


	//----- nvinfo : EIATTR_REQNTID
	.align		4
.L_31:
        /*00a8*/ 	.byte	0x04, 0x10
        /*00aa*/ 	.short	(.L_33 - .L_32)
.L_32:
        /*00ac*/ 	.word	0x00000100
        /*00b0*/ 	.word	0x00000001
        /*00b4*/ 	.word	0x00000001


	//----- nvinfo : EIATTR_CBANK_PARAM_SIZE
	.align		4
.L_33:
        /*00b8*/ 	.byte	0x03, 0x19
        /*00ba*/ 	.short	0x0044


	//----- nvinfo : EIATTR_PARAM_CBANK
	.align		4
        /*00bc*/ 	.byte	0x04, 0x0a
        /*00be*/ 	.short	(.L_35 - .L_34)
	.align		4
.L_34:
        /*00c0*/ 	.word	index@(.nv.constant0.triton_poi_fused__native_batch_norm_legit_no_training__prelu_kernel_convolution_49)
        /*00c4*/ 	.short	0x0210
        /*00c6*/ 	.short	0x0044


	//----- nvinfo : EIATTR_SW_WAR
	.align		4
.L_35:
        /*00c8*/ 	.byte	0x04, 0x36
        /*00ca*/ 	.short	(.L_37 - .L_36)
.L_36:
        /*00cc*/ 	.word	0x00000008
.L_37:


//--------------------- .nv.callgraph             --------------------------
	.section	.nv.callgraph,"",@"SHT_CUDA_CALLGRAPH"
	.align	4
	.sectionentsize	8
	.align		4
        /*0000*/ 	.word	0x00000000
	.align		4
        /*0004*/ 	.word	0xffffffff
	.align		4
        /*0008*/ 	.word	0x00000000
	.align		4
        /*000c*/ 	.word	0xfffffffe
	.align		4
        /*0010*/ 	.word	0x00000000
	.align		4
        /*0014*/ 	.word	0xfffffffd
	.align		4
        /*0018*/ 	.word	0x00000000
	.align		4
        /*001c*/ 	.word	0xfffffffc


//--------------------- .nv.constant4             --------------------------
	.section	.nv.constant4,"a",@progbits
	.align	8
	.align		8
.nv.constant4:
        /*0000*/ 	.dword	_$_str
	.align		8
        /*0008*/ 	.dword	_$_str_$_2


//--------------------- .text.triton_poi_fused__native_batch_norm_legit_no_training__prelu_kernel_convolution_49 --------------------------
	.section	.text.triton_poi_fused__native_batch_norm_legit_no_training__prelu_kernel_convolution_49,"ax",@progbits
	.align	128
        .global         triton_poi_fused__native_batch_norm_legit_no_training__prelu_kernel_convolution_49
        .type           triton_poi_fused__native_batch_norm_legit_no_training__prelu_kernel_convolution_49,@function
        .size           triton_poi_fused__native_batch_norm_legit_no_training__prelu_kernel_convolution_49,(.L_x_1 - triton_poi_fused__native_batch_norm_legit_no_training__prelu_kernel_convolution_49)
        .other          triton_poi_fused__native_batch_norm_legit_no_training__prelu_kernel_convolution_49,@"STO_CUDA_ENTRY STV_DEFAULT"
triton_poi_fused__native_batch_norm_legit_no_training__prelu_kernel_convolution_49:
.text.triton_poi_fused__native_batch_norm_legit_no_training__prelu_kernel_convolution_49:
[----:B------:R-:W-:Y:S01]  /*0000*/  LDC R1, c[0x0][0x28] ;  /* 0x00000a00ff017b82 */ /* 0x000fe20000000800 */
[----:B------:R-:W1:Y:S07]  /*0010*/  S2R R0, SR_TID.X ;  /* 0x0000000000007919 */ /* 0x000e6e0000002100 */
[----:B------:R-:W2:Y:S01]  /*0020*/  LDC.64 R18, c[0x0][0x230] ;  /* 0x00008c00ff127b82 */ /* 0x000ea20000000a00 */
[----:B------:R-:W-:Y:S01]  /*0030*/  ULDC.64 UR4, c[0x0][0x208] ;  /* 0x0000820000047ab9 */ /* 0x000fe20000000a00 */
[----:B------:R-:W3:Y:S06]  /*0040*/  S2R R5, SR_CTAID.X ;  /* 0x0000000000057919 */ /* 0x000eec0000002500 */
[----:B------:R-:W4:Y:S08]  /*0050*/  LDC.64 R14, c[0x0][0x220] ;  /* 0x00008800ff0e7b82 */ /* 0x000f300000000a00 */
[----:B------:R-:W5:Y:S08]  /*0060*/  LDC.64 R16, c[0x0][0x228] ;  /* 0x00008a00ff107b82 */ /* 0x000f700000000a00 */
[----:B------:R-:W5:Y:S01]  /*0070*/  LDC.64 R8, c[0x0][0x238] ;  /* 0x00008e00ff087b82 */ /* 0x000f620000000a00 */
[----:B-1----:R-:W-:-:S02]  /*0080*/  SHF.L.U32 R0, R0, 0x1, RZ ;  /* 0x0000000100007819 */ /* 0x002fc400000006ff */
[----:B---3--:R-:W-:Y:S02]  /*0090*/  SHF.R.S32.HI R3, RZ, 0x16, R5 ;  /* 0x00000016ff037819 */ /* 0x008fe40000011405 */
[----:B------:R-:W-:Y:S02]  /*00a0*/  LOP3.LUT R0, R0, 0x1fe, RZ, 0xc0, !PT ;  /* 0x000001fe00007812 */ /* 0x000fe400078ec0ff */
[----:B------:R-:W-:Y:S02]  /*00b0*/  SGXT R3, R3, 0x1 ;  /* 0x000000010303781a */ /* 0x000fe40000000200 */
[----:B------:R-:W-:Y:S02]  /*00c0*/  LEA R0, R5, R0, 0x9 ;  /* 0x0000000005007211 */ /* 0x000fe400078e48ff */
[----:B------:R-:W1:Y:S02]  /*00d0*/  LDC.64 R4, c[0x0][0x240] ;  /* 0x00009000ff047b82 */ /* 0x000e640000000a00 */
[----:B------:R-:W-:-:S04]  /*00e0*/  LEA.HI R3, R3, R0, RZ, 0xc ;  /* 0x0000000003037211 */ /* 0x000fc800078f60ff */
[----:B------:R-:W-:-:S04]  /*00f0*/  SHF.R.S32.HI R3, RZ, 0xc, R3 ;  /* 0x0000000cff037819 */ /* 0x000fc80000011403 */
[----:B------:R-:W-:-:S04]  /*0100*/  LEA.HI R2, R3, R3, RZ, 0x6 ;  /* 0x0000000303027211 */ /* 0x000fc800078f30ff */
[----:B------:R-:W-:-:S04]  /*0110*/  LOP3.LUT R2, R2, 0xffffffc0, RZ, 0xc0, !PT ;  /* 0xffffffc002027812 */ /* 0x000fc800078ec0ff */
[----:B------:R-:W-:Y:S02]  /*0120*/  IADD3 R7, R3, -R2, RZ ;  /* 0x8000000203077210 */ /* 0x000fe40007ffe0ff */
[----:B------:R-:W3:Y:S03]  /*0130*/  LDC.64 R2, c[0x0][0x210] ;  /* 0x00008400ff027b82 */ /* 0x000ee60000000a00 */
[----:B--2---:R-:W-:-:S05]  /*0140*/  IMAD.WIDE R18, R7, 0x4, R18 ;  /* 0x0000000407127825 */ /* 0x004fca00078e0212 */
[----:B------:R1:W2:Y:S01]  /*0150*/  LDG.E.EL R6, desc[UR4][R18.64] ;  /* 0x0000000412067981 */ /* 0x0002a2000c2e1900 */
[----:B----4-:R-:W-:-:S04]  /*0160*/  IMAD.WIDE R14, R7, 0x4, R14 ;  /* 0x00000004070e7825 */ /* 0x010fc800078e020e */
[----:B-----5:R-:W-:Y:S01]  /*0170*/  IMAD.WIDE R16, R7, 0x4, R16 ;  /* 0x0000000407107825 */ /* 0x020fe200078e0210 */
[----:B------:R-:W4:Y:S01]  /*0180*/  LDG.E.EL R13, desc[UR4][R14.64] ;  /* 0x000000040e0d7981 */ /* 0x000f22000c2e1900 */
[----:B------:R-:W5:Y:S03]  /*0190*/  LDC.64 R20, c[0x0][0x248] ;  /* 0x00009200ff147b82 */ /* 0x000f660000000a00 */
[----:B------:R-:W4:Y:S01]  /*01a0*/  LDG.E.EL R12, desc[UR4][R16.64] ;  /* 0x00000004100c7981 */ /* 0x000f22000c2e1900 */
[----:B---3--:R-:W-:-:S05]  /*01b0*/  IMAD.WIDE R2, R0, 0x4, R2 ;  /* 0x0000000400027825 */ /* 0x008fca00078e0202 */
[----:B------:R-:W4:Y:S01]  /*01c0*/  LDG.E.64 R10, desc[UR4][R2.64] ;  /* 0x00000004020a7981 */ /* 0x000f22000c1e1b00 */
[----:B-1----:R-:W-:-:S04]  /*01d0*/  IMAD.WIDE R18, R7, 0x4, R4 ;  /* 0x0000000407127825 */ /* 0x002fc800078e0204 */
[----:B0-----:R-:W-:Y:S02]  /*01e0*/  IMAD.WIDE R8, R7, 0x4, R8 ;  /* 0x0000000407087825 */ /* 0x001fe400078e0208 */
[----:B------:R-:W3:Y:S04]  /*01f0*/  LDG.E.EL R19, desc[UR4][R18.64] ;  /* 0x0000000412137981 */ /* 0x000ee8000c2e1900 */
[----:B------:R0:W3:Y:S04]  /*0200*/  LDG.E.EL R4, desc[UR4][R8.64] ;  /* 0x0000000408047981 */ /* 0x0000e8000c2e1900 */
[----:B-----5:R-:W5:Y:S01]  /*0210*/  LDG.E R20, desc[UR4][R20.64] ;  /* 0x0000000414147981 */ /* 0x020f62000c1e1900 */
[----:B------:R-:W-:Y:S01]  /*0220*/  HFMA2.MMA R7, -RZ, RZ, 1.625, 0 ;  /* 0x3e800000ff077435 */ /* 0x000fe200000001ff */
[----:B--2---:R-:W-:-:S04]  /*0230*/  FADD R6, R6, 9.9999997473787516356e-06 ;  /* 0x3727c5ac06067421 */ /* 0x004fc80000000000 */
[----:B------:R-:W1:Y:S02]  /*0240*/  MUFU.SQRT R5, R6 ;  /* 0x0000000600057308 */ /* 0x000e640000002000 */
[C---:B-1----:R-:W-:Y:S02]  /*0250*/  FSETP.GT.AND P0, PT, R5.reuse, 8.50705917302346158658e+37, PT ;  /* 0x7e8000000500780b */ /* 0x042fe40003f04000 */
[----:B------:R-:W-:-:S11]  /*0260*/  FSETP.GEU.AND P1, PT, R5, 1.175494350822287508e-38, PT ;  /* 0x008000000500780b */ /* 0x000fd60003f2e000 */
[----:B------:R-:W-:-:S04]  /*0270*/  @P0 FMUL R5, R5, 0.25 ;  /* 0x3e80000005050820 */ /* 0x000fc80000400000 */
[----:B------:R-:W-:-:S06]  /*0280*/  @!P1 FMUL R5, R5, 16777216 ;  /* 0x4b80000005059820 */ /* 0x000fcc0000400000 */
[----:B------:R-:W1:Y:S01]  /*0290*/  MUFU.RCP R5, R5 ;  /* 0x0000000500057308 */ /* 0x000e620000001000 */
[----:B0-----:R-:W-:Y:S01]  /*02a0*/  FSEL R8, R7, 1, P0 ;  /* 0x3f80000007087808 */ /* 0x001fe20000000000 */
[--C-:B----4-:R-:W-:Y:S01]  /*02b0*/  FADD R10, R10, R13.reuse ;  /* 0x0000000d0a0a7221 */ /* 0x110fe20000000000 */
[----:B------:R-:W-:Y:S01]  /*02c0*/  FADD R11, R11, R13 ;  /* 0x0000000d0b0b7221 */ /* 0x000fe20000000000 */
[----:B------:R-:W0:Y:S02]  /*02d0*/  LDC.64 R6, c[0x0][0x218] ;  /* 0x00008600ff067b82 */ /* 0x000e240000000a00 */
[----:B------:R-:W-:-:S04]  /*02e0*/  @!P1 FMUL R8, R8, 16777216 ;  /* 0x4b80000008089820 */ /* 0x000fc80000400000 */
[----:B-1----:R-:W-:Y:S01]  /*02f0*/  FMUL R9, R5, R8 ;  /* 0x0000000805097220 */ /* 0x002fe20000400000 */
[C---:B------:R-:W-:Y:S01]  /*0300*/  FADD R8, -R12.reuse, R10 ;  /* 0x0000000a0c087221 */ /* 0x040fe20000000100 */
[----:B------:R-:W-:-:S03]  /*0310*/  FADD R12, -R12, R11 ;  /* 0x0000000b0c0c7221 */ /* 0x000fc60000000100 */
[-C--:B------:R-:W-:Y:S01]  /*0320*/  FMUL R8, R8, R9.reuse ;  /* 0x0000000908087220 */ /* 0x080fe20000400000 */
[----:B------:R-:W-:-:S03]  /*0330*/  FMUL R12, R12, R9 ;  /* 0x000000090c0c7220 */ /* 0x000fc60000400000 */
[C-C-:B---3--:R-:W-:Y:S01]  /*0340*/  FFMA R8, R4.reuse, R8, R19.reuse ;  /* 0x0000000804087223 */ /* 0x148fe20000000013 */
[----:B------:R-:W-:-:S04]  /*0350*/  FFMA R9, R4, R12, R19 ;  /* 0x0000000c04097223 */ /* 0x000fc80000000013 */
[----:B------:R-:W-:Y:S02]  /*0360*/  FSETP.GT.AND P0, PT, R8, RZ, PT ;  /* 0x000000ff0800720b */ /* 0x000fe40003f04000 */
[----:B------:R-:W-:Y:S01]  /*0370*/  FSETP.GT.AND P1, PT, R9, RZ, PT ;  /* 0x000000ff0900720b */ /* 0x000fe20003f24000 */
[----:B0-----:R-:W-:Y:S01]  /*0380*/  IMAD.WIDE R4, R0, 0x4, R6 ;  /* 0x0000000400047825 */ /* 0x001fe200078e0206 */
[----:B------:R-:W-:Y:S09]  /*0390*/  STG.E.64 desc[UR4][R2.64], R10 ;  /* 0x0000000a02007986 */ /* 0x000ff2000c101b04 */
[----:B-----5:R-:W-:-:S02]  /*03a0*/  @!P0 FMUL R8, R20, R8 ;  /* 0x0000000814088220 */ /* 0x020fc40000400000 */
[----:B------:R-:W-:-:S05]  /*03b0*/  @!P1 FMUL R9, R20, R9 ;  /* 0x0000000914099220 */ /* 0x000fca0000400000 */
[----:B------:R-:W-:Y:S01]  /*03c0*/  STG.E.64 desc[UR4][R4.64], R8 ;  /* 0x0000000804007986 */ /* 0x000fe2000c101b04 */
[----:B------:R-:W-:Y:S05]  /*03d0*/  EXIT ;  /* 0x000000000000794d */ /* 0x000fea0003800000 */
.L_x_0:
[----:B------:R-:W-:-:S00]  /*03e0*/  BRA `(.L_x_0) ;  /* 0xfffffffc00fc7947 */ /* 0x000fc0000383ffff */
[----:B------:R-:W-:-:S00]  /*03f0*/  NOP ;  /* 0x0000000000007918 */ /* 0x000fc00000000000 */
        /* <DEDUP_REMOVED lines=8> */
.L_x_1:


//--------------------- .nv.global.init           --------------------------
	.section	.nv.global.init,"aw",@progbits
.nv.global.init:
	.type		_$_str,@object
	.size		_$_str,(_$_str_$_2 - _$_str)
_$_str:
        /*0000*/ 	.byte	0x5f, 0x5f, 0x43, 0x55, 0x44, 0x41, 0x5f, 0x46, 0x54, 0x5a, 0x00
	.type		_$_str_$_2,@object
	.size		_$_str_$_2,(.L_1 - _$_str_$_2)
_$_str_$_2:
        /*000b*/ 	.byte	0x5f, 0x5f, 0x43, 0x55, 0x44, 0x41, 0x5f, 0x50, 0x52, 0x45, 0x43, 0x5f, 0x53, 0x51, 0x52, 0x54
        /*001b*/ 	.byte	0x00
.L_1:


//--------------------- .nv.constant0.triton_poi_fused__native_batch_norm_legit_no_training__prelu_kernel_convolution_49 --------------------------
	.section	.nv.constant0.triton_poi_fused__native_batch_norm_legit_no_training__prelu_kernel_convolution_49,"a",@progbits
	.sectionflags	@""
	.align	4
.nv.constant0.triton_poi_fused__native_batch_norm_legit_no_training__prelu_kernel_convolution_49:
	.zero		596
